//
// Generated by NVIDIA NVVM Compiler
//
// Compiler Build ID: CL-36424714
// Cuda compilation tools, release 13.0, V13.0.88
// Based on NVVM 20.0.0
//

.version 9.0
.target sm_100
.address_size 64

	// .globl	_Z13square_matrixPiS_

.visible .entry _Z13square_matrixPiS_(
	.param .u64 .ptr .align 1 _Z13square_matrixPiS__param_0,
	.param .u64 .ptr .align 1 _Z13square_matrixPiS__param_1
)
{
	.reg .b32 	%r<21>;
	.reg .b64 	%rd<15>;

	ld.param.u64 	%rd1, [_Z13square_matrixPiS__param_0];
	ld.param.u64 	%rd2, [_Z13square_matrixPiS__param_1];
	cvta.to.global.u64 	%rd3, %rd2;
	mov.u32 	%r1, %ctaid.x;
	mov.u32 	%r2, %ntid.x;
	mov.u32 	%r3, %tid.x;
	mad.lo.s32 	%r4, %r1, %r2, %r3;
	mul.hi.u32 	%r5, %r4, -1431655765;
	shr.u32 	%r6, %r5, 1;
	mul.lo.s32 	%r7, %r6, 3;
	sub.s32 	%r8, %r4, %r7;
	mul.wide.u32 	%rd4, %r4, 4;
	add.s64 	%rd5, %rd3, %rd4;
	ld.global.u32 	%r9, [%rd5];
	cvta.to.global.u64 	%rd6, %rd1;
	mul.wide.u32 	%rd7, %r7, 4;
	add.s64 	%rd8, %rd6, %rd7;
	ld.global.u32 	%r10, [%rd8];
	mul.wide.u32 	%rd9, %r8, 4;
	add.s64 	%rd10, %rd6, %rd9;
	ld.global.u32 	%r11, [%rd10];
	mad.lo.s32 	%r12, %r11, %r10, %r9;
	st.global.u32 	[%rd5], %r12;
	add.s32 	%r13, %r7, 1;
	mul.wide.u32 	%rd11, %r13, 4;
	add.s64 	%rd12, %rd6, %rd11;
	ld.global.u32 	%r14, [%rd12];
	ld.global.u32 	%r15, [%rd10+12];
	mad.lo.s32 	%r16, %r15, %r14, %r12;
	st.global.u32 	[%rd5], %r16;
	add.s32 	%r17, %r7, 2;
	mul.wide.u32 	%rd13, %r17, 4;
	add.s64 	%rd14, %rd6, %rd13;
	ld.global.u32 	%r18, [%rd14];
	ld.global.u32 	%r19, [%rd10+24];
	mad.lo.s32 	%r20, %r19, %r18, %r16;
	st.global.u32 	[%rd5], %r20;
	ret;

}


// ===== COMPILED SASS (sm_100) =====

	.target	sm_100

	.elftype	@"ET_EXEC"


//--------------------- .note.nv.tkinfo           --------------------------
	.section	.note.nv.tkinfo,"",@"SHT_NOTE"
	.sectionflags	@"SHF_NOTE_NV_TKINFO"
	.tkinfo
        /*0018*/ 	.word	0x00000002
        /*0030*/ 	.string	""
        /*0030*/ 	.string	"ptxas"
        /*0030*/ 	.string	"Cuda compilation tools, release 13.0, V13.0.88"
        /*0030*/ 	.string	"Build cuda_13.0.r13.0/compiler.36424714_0"
        /*0030*/ 	.string	"-arch sm_100 -m 64 "



//--------------------- .note.nv.cuinfo           --------------------------
	.section	.note.nv.cuinfo,"",@"SHT_NOTE"
	.sectionflags	@"SHF_NOTE_NV_CUINFO"
        /*0018*/ 	.short	0x0002
        /*001a*/ 	.short	0x0064
        /*001c*/ 	.short	0x0082
	.zero		2


//--------------------- .nv.info                  --------------------------
	.section	.nv.info,"",@"SHT_CUDA_INFO"
	.align	4


	//----- nvinfo : EIATTR_REGCOUNT
	.align		4
        /*0000*/ 	.byte	0x04, 0x2f
        /*0002*/ 	.short	(.L_1 - .L_0)
	.align		4
.L_0:
        /*0004*/ 	.word	index@(_Z13square_matrixPiS_)
        /*0008*/ 	.word	0x00000014


	//----- nvinfo : EIATTR_FRAME_SIZE
	.align		4
.L_1:
        /*000c*/ 	.byte	0x04, 0x11
        /*000e*/ 	.short	(.L_3 - .L_2)
	.align		4
.L_2:
        /*0010*/ 	.word	index@(_Z13square_matrixPiS_)
        /*0014*/ 	.word	0x00000000


	//----- nvinfo : EIATTR_MIN_STACK_SIZE
	.align		4
.L_3:
        /*0018*/ 	.byte	0x04, 0x12
        /*001a*/ 	.short	(.L_5 - .L_4)
	.align		4
.L_4:
        /*001c*/ 	.word	index@(_Z13square_matrixPiS_)
        /*0020*/ 	.word	0x00000000
.L_5:


//--------------------- .nv.compat                --------------------------
	.section	.nv.compat,"",@"SHT_CUDA_COMPAT_INFO"
	.align	4
        /*0000*/ 	.byte	0x02, 0x09, 0x00, 0x00, 0x02, 0x02, 0x01, 0x00, 0x02, 0x05, 0x05, 0x00, 0x03, 0x07, 0x01, 0x01
        /*0010*/ 	.byte	0x02, 0x03, 0x00, 0x00, 0x02, 0x06, 0x01, 0x00, 0x04, 0x0b, 0x08, 0x00, 0x09, 0x00, 0x00, 0x00
        /*0020*/ 	.byte	0x00, 0x00, 0x00, 0x00


//--------------------- .nv.info._Z13square_matrixPiS_ --------------------------
	.section	.nv.info._Z13square_matrixPiS_,"",@"SHT_CUDA_INFO"
	.sectionflags	@""
	.align	4


	//----- nvinfo : EIATTR_CUDA_API_VERSION
	.align		4
        /*0000*/ 	.byte	0x04, 0x37
        /*0002*/ 	.short	(.L_7 - .L_6)
.L_6:
        /*0004*/ 	.word	0x00000082


	//----- nvinfo : EIATTR_KPARAM_INFO
	.align		4
.L_7:
        /*0008*/ 	.byte	0x04, 0x17
        /*000a*/ 	.short	(.L_9 - .L_8)
.L_8:
        /*000c*/ 	.word	0x00000000
        /*0010*/ 	.short	0x0001
        /*0012*/ 	.short	0x0008
        /*0014*/ 	.byte	0x00, 0xf5, 0x21, 0x00


	//----- nvinfo : EIATTR_KPARAM_INFO
	.align		4
.L_9:
        /*0018*/ 	.byte	0x04, 0x17
        /*001a*/ 	.short	(.L_11 - .L_10)
.L_10:
        /*001c*/ 	.word	0x00000000
        /*0020*/ 	.short	0x0000
        /*0022*/ 	.short	0x0000
        /*0024*/ 	.byte	0x00, 0xf5, 0x21, 0x00


	//----- nvinfo : EIATTR_SPARSE_MMA_MASK
	.align		4
.L_11:
        /*0028*/ 	.byte	0x03, 0x50
        /*002a*/ 	.short	0x0000


	//----- nvinfo : EIATTR_MAXREG_COUNT
	.align		4
        /*002c*/ 	.byte	0x03, 0x1b
        /*002e*/ 	.short	0x00ff


	//----- nvinfo : EIATTR_MERCURY_ISA_VERSION
	.align		4
        /*0030*/ 	.byte	0x03, 0x5f
        /*0032*/ 	.short	0x0101


	//----- nvinfo : EIATTR_VRC_CTA_INIT_COUNT
	.align		4
        /*0034*/ 	.byte	0x02, 0x4a
	.zero		1
	.zero		1


	//----- nvinfo : EIATTR_EXIT_INSTR_OFFSETS
	.align		4
        /*0038*/ 	.byte	0x04, 0x1c
        /*003a*/ 	.short	(.L_13 - .L_12)


	//   ....[0]....
.L_12:
        /*003c*/ 	.word	0x00000200


	//----- nvinfo : EIATTR_CBANK_PARAM_SIZE
	.align		4
.L_13:
        /*0040*/ 	.byte	0x03, 0x19
        /*0042*/ 	.short	0x0010


	//----- nvinfo : EIATTR_PARAM_CBANK
	.align		4
        /*0044*/ 	.byte	0x04, 0x0a
        /*0046*/ 	.short	(.L_15 - .L_14)
	.align		4
.L_14:
        /*0048*/ 	.word	index@(.nv.constant0._Z13square_matrixPiS_)
        /*004c*/ 	.short	0x0380
        /*004e*/ 	.short	0x0010


	//----- nvinfo : EIATTR_SW_WAR
	.align		4
.L_15:
        /*0050*/ 	.byte	0x04, 0x36
        /*0052*/ 	.short	(.L_17 - .L_16)
.L_16:
        /*0054*/ 	.word	0x00000008
.L_17:


//--------------------- .nv.callgraph             --------------------------
	.section	.nv.callgraph,"",@"SHT_CUDA_CALLGRAPH"
	.align	4
	.sectionentsize	8
	.align		4
        /*0000*/ 	.word	0x00000000
	.align		4
        /*0004*/ 	.word	0xffffffff
	.align		4
        /*0008*/ 	.word	0x00000000
	.align		4
        /*000c*/ 	.word	0xfffffffe
	.align		4
        /*0010*/ 	.word	0x00000000
	.align		4
        /*0014*/ 	.word	0xfffffffd
	.align		4
        /*0018*/ 	.word	0x00000000
	.align		4
        /*001c*/ 	.word	0xfffffffc


//--------------------- .text._Z13square_matrixPiS_ --------------------------
	.section	.text._Z13square_matrixPiS_,"ax",@progbits
	.align	128
        .global         _Z13square_matrixPiS_
        .type           _Z13square_matrixPiS_,@function
        .size           _Z13square_matrixPiS_,(.L_x_1 - _Z13square_matrixPiS_)
        .other          _Z13square_matrixPiS_,@"STO_CUDA_ENTRY STV_DEFAULT"
_Z13square_matrixPiS_:
.text._Z13square_matrixPiS_:
[----:B------:R-:W-:Y:S01]  /*0000*/  LDC R1, c[0x0][0x37c] ;  /* 0x0000df00ff017b82 */ /* 0x000fe20000000800 */
[----:B------:R-:W0:Y:S07]  /*0010*/  S2R R0, SR_TID.X ;  /* 0x0000000000007919 */ /* 0x000e2e0000002100 */
[----:B------:R-:W0:Y:S08]  /*0020*/  S2UR UR4, SR_CTAID.X ;  /* 0x00000000000479c3 */ /* 0x000e300000002500 */
[----:B------:R-:W0:Y:S08]  /*0030*/  LDC R7, c[0x0][0x360] ;  /* 0x0000d800ff077b82 */ /* 0x000e300000000800 */
[----:B------:R-:W1:Y:S08]  /*0040*/  LDC.64 R4, c[0x0][0x388] ;  /* 0x0000e200ff047b82 */ /* 0x000e700000000a00 */
[----:B------:R-:W2:Y:S01]  /*0050*/  LDC.64 R2, c[0x0][0x380] ;  /* 0x0000e000ff027b82 */ /* 0x000ea20000000a00 */
[----:B0-----:R-:W-:Y:S01]  /*0060*/  IMAD R7, R7, UR4, R0 ;  /* 0x0000000407077c24 */ /* 0x001fe2000f8e0200 */
[----:B------:R-:W0:Y:S03]  /*0070*/  LDCU.64 UR4, c[0x0][0x358] ;  /* 0x00006b00ff0477ac */ /* 0x000e260008000a00 */
[----:B------:R-:W-:-:S04]  /*0080*/  IMAD.HI.U32 R0, R7, -0x55555555, RZ ;  /* 0xaaaaaaab07007827 */ /* 0x000fc800078e00ff */
[----:B-1----:R-:W-:Y:S01]  /*0090*/  IMAD.WIDE.U32 R4, R7, 0x4, R4 ;  /* 0x0000000407047825 */ /* 0x002fe200078e0004 */
[----:B------:R-:W-:-:S04]  /*00a0*/  SHF.R.U32.HI R0, RZ, 0x1, R0 ;  /* 0x00000001ff007819 */ /* 0x000fc80000011600 */
[----:B------:R-:W-:-:S04]  /*00b0*/  LEA R0, R0, R0, 0x1 ;  /* 0x0000000000007211 */ /* 0x000fc800078e08ff */
[----:B------:R-:W-:Y:S01]  /*00c0*/  IADD3 R11, PT, PT, R7, -R0, RZ ;  /* 0x80000000070b7210 */ /* 0x000fe20007ffe0ff */
[C-C-:B--2---:R-:W-:Y:S01]  /*00d0*/  IMAD.WIDE.U32 R8, R0.reuse, 0x4, R2.reuse ;  /* 0x0000000400087825 */ /* 0x144fe200078e0002 */
[----:B0-----:R-:W2:Y:S03]  /*00e0*/  LDG.E R10, desc[UR4][R4.64] ;  /* 0x00000004040a7981 */ /* 0x001ea6000c1e1900 */
[----:B------:R-:W-:Y:S02]  /*00f0*/  IMAD.WIDE.U32 R6, R11, 0x4, R2 ;  /* 0x000000040b067825 */ /* 0x000fe400078e0002 */
[----:B------:R-:W2:Y:S04]  /*0100*/  LDG.E R9, desc[UR4][R8.64] ;  /* 0x0000000408097981 */ /* 0x000ea8000c1e1900 */
[----:B------:R-:W2:Y:S01]  /*0110*/  LDG.E R11, desc[UR4][R6.64] ;  /* 0x00000004060b7981 */ /* 0x000ea2000c1e1900 */
[----:B------:R-:W-:Y:S01]  /*0120*/  IADD3 R15, PT, PT, R0, 0x1, RZ ;  /* 0x00000001000f7810 */ /* 0x000fe20007ffe0ff */
[----:B--2---:R-:W-:-:S04]  /*0130*/  IMAD R13, R9, R11, R10 ;  /* 0x0000000b090d7224 */ /* 0x004fc800078e020a */
[----:B------:R-:W-:Y:S01]  /*0140*/  IMAD.WIDE.U32 R10, R15, 0x4, R2 ;  /* 0x000000040f0a7825 */ /* 0x000fe200078e0002 */
[----:B------:R-:W-:Y:S05]  /*0150*/  STG.E desc[UR4][R4.64], R13 ;  /* 0x0000000d04007986 */ /* 0x000fea000c101904 */
[----:B------:R-:W2:Y:S04]  /*0160*/  LDG.E R10, desc[UR4][R10.64] ;  /* 0x000000040a0a7981 */ /* 0x000ea8000c1e1900 */
[----:B------:R-:W2:Y:S01]  /*0170*/  LDG.E R12, desc[UR4][R6.64+0xc] ;  /* 0x00000c04060c7981 */ /* 0x000ea2000c1e1900 */
[----:B------:R-:W-:-:S05]  /*0180*/  IADD3 R17, PT, PT, R0, 0x2, RZ ;  /* 0x0000000200117810 */ /* 0x000fca0007ffe0ff */
[----:B------:R-:W-:-:S04]  /*0190*/  IMAD.WIDE.U32 R2, R17, 0x4, R2 ;  /* 0x0000000411027825 */ /* 0x000fc800078e0002 */
[----:B--2---:R-:W-:-:S05]  /*01a0*/  IMAD R15, R10, R12, R13 ;  /* 0x0000000c0a0f7224 */ /* 0x004fca00078e020d */
[----:B------:R-:W-:Y:S04]  /*01b0*/  STG.E desc[UR4][R4.64], R15 ;  /* 0x0000000f04007986 */ /* 0x000fe8000c101904 */
[----:B------:R-:W2:Y:S04]  /*01c0*/  LDG.E R2, desc[UR4][R2.64] ;  /* 0x0000000402027981 */ /* 0x000ea8000c1e1900 */
[----:B------:R-:W2:Y:S02]  /*01d0*/  LDG.E R0, desc[UR4][R6.64+0x18] ;  /* 0x0000180406007981 */ /* 0x000ea4000c1e1900 */
[----:B--2---:R-:W-:-:S05]  /*01e0*/  IMAD R9, R2, R0, R15 ;  /* 0x0000000002097224 */ /* 0x004fca00078e020f */
[----:B------:R-:W-:Y:S01]  /*01f0*/  STG.E desc[UR4][R4.64], R9 ;  /* 0x0000000904007986 */ /* 0x000fe2000c101904 */
[----:B------:R-:W-:Y:S05]  /*0200*/  EXIT ;  /* 0x000000000000794d */ /* 0x000fea0003800000 */
.L_x_0:
[----:B------:R-:W-:-:S00]  /*0210*/  BRA `(.L_x_0) ;  /* 0xfffffffc00fc7947 */ /* 0x000fc0000383ffff */
[----:B------:R-:W-:-:S00]  /*0220*/  NOP ;  /* 0x0000000000007918 */ /* 0x000fc00000000000 */
        /* <DEDUP_REMOVED lines=13> */
.L_x_1:


//--------------------- .nv.shared.reserved.0     --------------------------
	.section	.nv.shared.reserved.0,"aw",@nobits
	.weak		__nv_reservedSMEM_offset_0_alias
	.size		__nv_reservedSMEM_offset_0_alias, 0, 64
	.other		__nv_reservedSMEM_offset_0_alias,@"STO_CUDA_RESERVED_SHARED STV_DEFAULT"
__nv_reservedSMEM_offset_0_alias:
	.zero		0
	.zero		64


//--------------------- .nv.constant0._Z13square_matrixPiS_ --------------------------
	.section	.nv.constant0._Z13square_matrixPiS_,"a",@progbits
	.sectionflags	@""
	.align	4
.nv.constant0._Z13square_matrixPiS_:
	.zero		912


//--------------------- SYMBOLS --------------------------

	.type		.nv.reservedSmem.offset0,@object
	.size		.nv.reservedSmem.offset0,0x4
